//
// Generated by NVIDIA NVVM Compiler
//
// Compiler Build ID: CL-36424714
// Cuda compilation tools, release 13.0, V13.0.88
// Based on NVVM 20.0.0
//

.version 9.0
.target sm_100
.address_size 64

	// .globl	_Z15Only_TC_DropoutPKaPafiii
.global .align 4 .b8 precalc_xorwow_matrix[102400];
.global .align 4 .b8 precalc_xorwow_offset_matrix[102400];
.global .align 4 .b8 mrg32k3aM1[2304];
.global .align 4 .b8 mrg32k3aM2[2304];
.global .align 4 .b8 mrg32k3aM1SubSeq[2016];
.global .align 4 .b8 mrg32k3aM2SubSeq[2016];
.global .align 4 .b8 mrg32k3aM1Seq[2304];
.global .align 4 .b8 mrg32k3aM2Seq[2304];
.const .align 8 .b8 __cr_lgamma_table[72];

.visible .entry _Z15Only_TC_DropoutPKaPafiii(
	.param .u64 .ptr .align 1 _Z15Only_TC_DropoutPKaPafiii_param_0,
	.param .u64 .ptr .align 1 _Z15Only_TC_DropoutPKaPafiii_param_1,
	.param .f32 _Z15Only_TC_DropoutPKaPafiii_param_2,
	.param .u32 _Z15Only_TC_DropoutPKaPafiii_param_3,
	.param .u32 _Z15Only_TC_DropoutPKaPafiii_param_4,
	.param .u32 _Z15Only_TC_DropoutPKaPafiii_param_5
)
{
	.reg .pred 	%p<5>;
	.reg .b16 	%rs<3>;
	.reg .b32 	%r<104>;
	.reg .b32 	%f<4>;
	.reg .b64 	%rd<12>;

	ld.param.u64 	%rd2, [_Z15Only_TC_DropoutPKaPafiii_param_0];
	ld.param.u64 	%rd3, [_Z15Only_TC_DropoutPKaPafiii_param_1];
	ld.param.f32 	%f1, [_Z15Only_TC_DropoutPKaPafiii_param_2];
	ld.param.u32 	%r6, [_Z15Only_TC_DropoutPKaPafiii_param_3];
	ld.param.u32 	%r4, [_Z15Only_TC_DropoutPKaPafiii_param_4];
	ld.param.u32 	%r5, [_Z15Only_TC_DropoutPKaPafiii_param_5];
	cvta.to.global.u64 	%rd1, %rd3;
	mov.u32 	%r7, %ctaid.y;
	mov.u32 	%r8, %ntid.y;
	mov.u32 	%r9, %tid.y;
	mad.lo.s32 	%r1, %r7, %r8, %r9;
	mov.u32 	%r10, %ctaid.x;
	mov.u32 	%r11, %ntid.x;
	mov.u32 	%r12, %tid.x;
	mad.lo.s32 	%r2, %r10, %r11, %r12;
	setp.ge.s32 	%p1, %r1, %r6;
	setp.ge.s32 	%p2, %r2, %r4;
	or.pred  	%p3, %p1, %p2;
	@%p3 bra 	$L__BB0_4;
	// begin inline asm
	mov.u64 	%rd4, %clock64;
	// end inline asm
	mad.lo.s32 	%r3, %r4, %r1, %r2;
	cvt.u32.u64 	%r13, %rd4;
	{ .reg .b32 tmp; mov.b64 {tmp, %r14}, %rd4; }
	shr.s32 	%r15, %r3, 31;
	mov.b32 	%r16, 0;
	mov.b32 	%r17, -766435501;
	mul.hi.u32 	%r18, %r17, %r16;
	mov.b32 	%r19, -845247145;
	mul.hi.u32 	%r20, %r19, %r3;
	mul.lo.s32 	%r21, %r3, -845247145;
	xor.b32  	%r22, %r20, %r13;
	xor.b32  	%r23, %r15, %r18;
	xor.b32  	%r24, %r23, %r14;
	add.s32 	%r25, %r13, -1640531527;
	add.s32 	%r26, %r14, -1150833019;
	mul.hi.u32 	%r27, %r17, %r22;
	mul.lo.s32 	%r28, %r22, -766435501;
	mul.hi.u32 	%r29, %r19, %r24;
	mul.lo.s32 	%r30, %r24, -845247145;
	xor.b32  	%r31, %r21, %r29;
	xor.b32  	%r32, %r31, %r25;
	xor.b32  	%r33, %r27, %r26;
	add.s32 	%r34, %r13, 1013904242;
	add.s32 	%r35, %r14, 1993301258;
	mul.hi.u32 	%r36, %r17, %r32;
	mul.lo.s32 	%r37, %r32, -766435501;
	mul.hi.u32 	%r38, %r19, %r33;
	mul.lo.s32 	%r39, %r33, -845247145;
	xor.b32  	%r40, %r30, %r34;
	xor.b32  	%r41, %r40, %r38;
	xor.b32  	%r42, %r35, %r28;
	xor.b32  	%r43, %r42, %r36;
	add.s32 	%r44, %r13, -626627285;
	add.s32 	%r45, %r14, 842468239;
	mul.hi.u32 	%r46, %r17, %r41;
	mul.lo.s32 	%r47, %r41, -766435501;
	mul.hi.u32 	%r48, %r19, %r43;
	mul.lo.s32 	%r49, %r43, -845247145;
	xor.b32  	%r50, %r39, %r44;
	xor.b32  	%r51, %r50, %r48;
	xor.b32  	%r52, %r37, %r45;
	xor.b32  	%r53, %r52, %r46;
	add.s32 	%r54, %r13, 2027808484;
	add.s32 	%r55, %r14, -308364780;
	mul.hi.u32 	%r56, %r17, %r51;
	mul.lo.s32 	%r57, %r51, -766435501;
	mul.hi.u32 	%r58, %r19, %r53;
	mul.lo.s32 	%r59, %r53, -845247145;
	xor.b32  	%r60, %r49, %r54;
	xor.b32  	%r61, %r60, %r58;
	xor.b32  	%r62, %r47, %r55;
	xor.b32  	%r63, %r62, %r56;
	add.s32 	%r64, %r13, 387276957;
	add.s32 	%r65, %r14, -1459197799;
	mul.hi.u32 	%r66, %r17, %r61;
	mul.lo.s32 	%r67, %r61, -766435501;
	mul.hi.u32 	%r68, %r19, %r63;
	mul.lo.s32 	%r69, %r63, -845247145;
	xor.b32  	%r70, %r59, %r64;
	xor.b32  	%r71, %r70, %r68;
	xor.b32  	%r72, %r57, %r65;
	xor.b32  	%r73, %r72, %r66;
	add.s32 	%r74, %r13, -1253254570;
	add.s32 	%r75, %r14, 1684936478;
	mul.hi.u32 	%r76, %r17, %r71;
	mul.lo.s32 	%r77, %r71, -766435501;
	mul.hi.u32 	%r78, %r19, %r73;
	mul.lo.s32 	%r79, %r73, -845247145;
	xor.b32  	%r80, %r69, %r74;
	xor.b32  	%r81, %r80, %r78;
	xor.b32  	%r82, %r67, %r75;
	xor.b32  	%r83, %r82, %r76;
	add.s32 	%r84, %r13, 1401181199;
	add.s32 	%r85, %r14, 534103459;
	mul.hi.u32 	%r86, %r17, %r81;
	mul.lo.s32 	%r87, %r81, -766435501;
	mul.hi.u32 	%r88, %r19, %r83;
	xor.b32  	%r89, %r79, %r84;
	xor.b32  	%r90, %r89, %r88;
	xor.b32  	%r91, %r77, %r85;
	xor.b32  	%r92, %r91, %r86;
	add.s32 	%r93, %r14, -616729560;
	mul.hi.u32 	%r94, %r17, %r90;
	mul.lo.s32 	%r95, %r92, -845247145;
	xor.b32  	%r96, %r87, %r93;
	xor.b32  	%r97, %r96, %r94;
	add.s32 	%r98, %r13, -1879881855;
	mul.hi.u32 	%r99, %r19, %r97;
	xor.b32  	%r100, %r95, %r98;
	xor.b32  	%r101, %r100, %r99;
	cvt.rn.f32.u32 	%f2, %r101;
	fma.rn.f32 	%f3, %f2, 0f2F800000, 0f2F000000;
	setp.geu.f32 	%p4, %f3, %f1;
	@%p4 bra 	$L__BB0_3;
	mad.lo.s32 	%r103, %r5, %r1, %r2;
	cvt.s64.s32 	%rd10, %r103;
	add.s64 	%rd11, %rd1, %rd10;
	mov.b16 	%rs2, 0;
	st.global.u8 	[%rd11], %rs2;
	bra.uni 	$L__BB0_4;
$L__BB0_3:
	cvt.s64.s32 	%rd5, %r3;
	cvta.to.global.u64 	%rd6, %rd2;
	add.s64 	%rd7, %rd6, %rd5;
	ld.global.u8 	%rs1, [%rd7];
	mad.lo.s32 	%r102, %r5, %r1, %r2;
	cvt.s64.s32 	%rd8, %r102;
	add.s64 	%rd9, %rd1, %rd8;
	st.global.u8 	[%rd9], %rs1;
$L__BB0_4:
	ret;

}


// ===== COMPILED SASS (sm_100) =====

	.target	sm_100

	.elftype	@"ET_EXEC"


//--------------------- .note.nv.tkinfo           --------------------------
	.section	.note.nv.tkinfo,"",@"SHT_NOTE"
	.sectionflags	@"SHF_NOTE_NV_TKINFO"
	.tkinfo
        /*0018*/ 	.word	0x00000002
        /*0030*/ 	.string	""
        /*0030*/ 	.string	"ptxas"
        /*0030*/ 	.string	"Cuda compilation tools, release 13.0, V13.0.88"
        /*0030*/ 	.string	"Build cuda_13.0.r13.0/compiler.36424714_0"
        /*0030*/ 	.string	"-arch sm_100 -m 64 "



//--------------------- .note.nv.cuinfo           --------------------------
	.section	.note.nv.cuinfo,"",@"SHT_NOTE"
	.sectionflags	@"SHF_NOTE_NV_CUINFO"
        /*0018*/ 	.short	0x0002
        /*001a*/ 	.short	0x0064
        /*001c*/ 	.short	0x0082
	.zero		2


//--------------------- .nv.info                  --------------------------
	.section	.nv.info,"",@"SHT_CUDA_INFO"
	.align	4


	//----- nvinfo : EIATTR_REGCOUNT
	.align		4
        /*0000*/ 	.byte	0x04, 0x2f
        /*0002*/ 	.short	(.L_10 - .L_9)
	.align		4
.L_9:
        /*0004*/ 	.word	index@(_Z15Only_TC_DropoutPKaPafiii)
        /*0008*/ 	.word	0x00000010


	//----- nvinfo : EIATTR_FRAME_SIZE
	.align		4
.L_10:
        /*000c*/ 	.byte	0x04, 0x11
        /*000e*/ 	.short	(.L_12 - .L_11)
	.align		4
.L_11:
        /*0010*/ 	.word	index@(_Z15Only_TC_DropoutPKaPafiii)
        /*0014*/ 	.word	0x00000000


	//----- nvinfo : EIATTR_MIN_STACK_SIZE
	.align		4
.L_12:
        /*0018*/ 	.byte	0x04, 0x12
        /*001a*/ 	.short	(.L_14 - .L_13)
	.align		4
.L_13:
        /*001c*/ 	.word	index@(_Z15Only_TC_DropoutPKaPafiii)
        /*0020*/ 	.word	0x00000000
.L_14:


//--------------------- .nv.compat                --------------------------
	.section	.nv.compat,"",@"SHT_CUDA_COMPAT_INFO"
	.align	4
        /*0000*/ 	.byte	0x02, 0x09, 0x00, 0x00, 0x02, 0x02, 0x01, 0x00, 0x02, 0x05, 0x05, 0x00, 0x03, 0x07, 0x01, 0x01
        /*0010*/ 	.byte	0x02, 0x03, 0x00, 0x00, 0x02, 0x06, 0x01, 0x00, 0x04, 0x0b, 0x08, 0x00, 0x09, 0x00, 0x00, 0x00
        /*0020*/ 	.byte	0x00, 0x00, 0x00, 0x00


//--------------------- .nv.info._Z15Only_TC_DropoutPKaPafiii --------------------------
	.section	.nv.info._Z15Only_TC_DropoutPKaPafiii,"",@"SHT_CUDA_INFO"
	.sectionflags	@""
	.align	4


	//----- nvinfo : EIATTR_CUDA_API_VERSION
	.align		4
        /*0000*/ 	.byte	0x04, 0x37
        /*0002*/ 	.short	(.L_16 - .L_15)
.L_15:
        /*0004*/ 	.word	0x00000082


	//----- nvinfo : EIATTR_KPARAM_INFO
	.align		4
.L_16:
        /*0008*/ 	.byte	0x04, 0x17
        /*000a*/ 	.short	(.L_18 - .L_17)
.L_17:
        /*000c*/ 	.word	0x00000000
        /*0010*/ 	.short	0x0005
        /*0012*/ 	.short	0x001c
        /*0014*/ 	.byte	0x00, 0xf0, 0x11, 0x00


	//----- nvinfo : EIATTR_KPARAM_INFO
	.align		4
.L_18:
        /*0018*/ 	.byte	0x04, 0x17
        /*001a*/ 	.short	(.L_20 - .L_19)
.L_19:
        /*001c*/ 	.word	0x00000000
        /*0020*/ 	.short	0x0004
        /*0022*/ 	.short	0x0018
        /*0024*/ 	.byte	0x00, 0xf0, 0x11, 0x00


	//----- nvinfo : EIATTR_KPARAM_INFO
	.align		4
.L_20:
        /*0028*/ 	.byte	0x04, 0x17
        /*002a*/ 	.short	(.L_22 - .L_21)
.L_21:
        /*002c*/ 	.word	0x00000000
        /*0030*/ 	.short	0x0003
        /*0032*/ 	.short	0x0014
        /*0034*/ 	.byte	0x00, 0xf0, 0x11, 0x00


	//----- nvinfo : EIATTR_KPARAM_INFO
	.align		4
.L_22:
        /*0038*/ 	.byte	0x04, 0x17
        /*003a*/ 	.short	(.L_24 - .L_23)
.L_23:
        /*003c*/ 	.word	0x00000000
        /*0040*/ 	.short	0x0002
        /*0042*/ 	.short	0x0010
        /*0044*/ 	.byte	0x00, 0xf0, 0x11, 0x00


	//----- nvinfo : EIATTR_KPARAM_INFO
	.align		4
.L_24:
        /*0048*/ 	.byte	0x04, 0x17
        /*004a*/ 	.short	(.L_26 - .L_25)
.L_25:
        /*004c*/ 	.word	0x00000000
        /*0050*/ 	.short	0x0001
        /*0052*/ 	.short	0x0008
        /*0054*/ 	.byte	0x00, 0xf5, 0x21, 0x00


	//----- nvinfo : EIATTR_KPARAM_INFO
	.align		4
.L_26:
        /*0058*/ 	.byte	0x04, 0x17
        /*005a*/ 	.short	(.L_28 - .L_27)
.L_27:
        /*005c*/ 	.word	0x00000000
        /*0060*/ 	.short	0x0000
        /*0062*/ 	.short	0x0000
        /*0064*/ 	.byte	0x00, 0xf5, 0x21, 0x00


	//----- nvinfo : EIATTR_SPARSE_MMA_MASK
	.align		4
.L_28:
        /*0068*/ 	.byte	0x03, 0x50
        /*006a*/ 	.short	0x0000


	//----- nvinfo : EIATTR_MAXREG_COUNT
	.align		4
        /*006c*/ 	.byte	0x03, 0x1b
        /*006e*/ 	.short	0x00ff


	//----- nvinfo : EIATTR_MERCURY_ISA_VERSION
	.align		4
        /*0070*/ 	.byte	0x03, 0x5f
        /*0072*/ 	.short	0x0101


	//----- nvinfo : EIATTR_VRC_CTA_INIT_COUNT
	.align		4
        /*0074*/ 	.byte	0x02, 0x4a
	.zero		1
	.zero		1


	//----- nvinfo : EIATTR_EXIT_INSTR_OFFSETS
	.align		4
        /*0078*/ 	.byte	0x04, 0x1c
        /*007a*/ 	.short	(.L_30 - .L_29)


	//   ....[0]....
.L_29:
        /*007c*/ 	.word	0x000000d0


	//   ....[1]....
        /*0080*/ 	.word	0x00000510


	//   ....[2]....
        /*0084*/ 	.word	0x000005b0


	//----- nvinfo : EIATTR_CBANK_PARAM_SIZE
	.align		4
.L_30:
        /*0088*/ 	.byte	0x03, 0x19
        /*008a*/ 	.short	0x0020


	//----- nvinfo : EIATTR_PARAM_CBANK
	.align		4
        /*008c*/ 	.byte	0x04, 0x0a
        /*008e*/ 	.short	(.L_32 - .L_31)
	.align		4
.L_31:
        /*0090*/ 	.word	index@(.nv.constant0._Z15Only_TC_DropoutPKaPafiii)
        /*0094*/ 	.short	0x0380
        /*0096*/ 	.short	0x0020


	//----- nvinfo : EIATTR_SW_WAR
	.align		4
.L_32:
        /*0098*/ 	.byte	0x04, 0x36
        /*009a*/ 	.short	(.L_34 - .L_33)
.L_33:
        /*009c*/ 	.word	0x00000008
.L_34:


//--------------------- .nv.callgraph             --------------------------
	.section	.nv.callgraph,"",@"SHT_CUDA_CALLGRAPH"
	.align	4
	.sectionentsize	8
	.align		4
        /*0000*/ 	.word	0x00000000
	.align		4
        /*0004*/ 	.word	0xffffffff
	.align		4
        /*0008*/ 	.word	0x00000000
	.align		4
        /*000c*/ 	.word	0xfffffffe
	.align		4
        /*0010*/ 	.word	0x00000000
	.align		4
        /*0014*/ 	.word	0xfffffffd
	.align		4
        /*0018*/ 	.word	0x00000000
	.align		4
        /*001c*/ 	.word	0xfffffffc


//--------------------- .nv.constant4             --------------------------
	.section	.nv.constant4,"a",@progbits
	.align	8
	.align		8
.nv.constant4:
        /*0000*/ 	.dword	precalc_xorwow_matrix
	.align		8
        /*0008*/ 	.dword	precalc_xorwow_offset_matrix
	.align		8
        /*0010*/ 	.dword	mrg32k3aM1
	.align		8
        /*0018*/ 	.dword	mrg32k3aM2
	.align		8
        /*0020*/ 	.dword	mrg32k3aM1SubSeq
	.align		8
        /*0028*/ 	.dword	mrg32k3aM2SubSeq
	.align		8
        /*0030*/ 	.dword	mrg32k3aM1Seq
	.align		8
        /*0038*/ 	.dword	mrg32k3aM2Seq


//--------------------- .nv.constant3             --------------------------
	.section	.nv.constant3,"a",@progbits
	.align	8
.nv.constant3:
	.type		__cr_lgamma_table,@object
	.size		__cr_lgamma_table,(.L_8 - __cr_lgamma_table)
__cr_lgamma_table:
        /*0000*/ 	.byte	0x00, 0x00, 0x00, 0x00, 0x00, 0x00, 0x00, 0x00, 0x00, 0x00, 0x00, 0x00, 0x00, 0x00, 0x00, 0x00
        /*0010*/ 	.byte	0xef, 0x39, 0xfa, 0xfe, 0x42, 0x2e, 0xe6, 0x3f, 0x02, 0x20, 0x2a, 0xfa, 0x0b, 0xab, 0xfc, 0x3f
        /*0020*/ 	.byte	0xf9, 0x2c, 0x92, 0x7c, 0xa7, 0x6c, 0x09, 0x40, 0xc9, 0x79, 0x44, 0x3c, 0x64, 0x26, 0x13, 0x40
        /*0030*/ 	.byte	0xca, 0x01, 0xcf, 0x3a, 0x27, 0x51, 0x1a, 0x40, 0x30, 0xcc, 0x2d, 0xf3, 0xe1, 0x0c, 0x21, 0x40
        /*0040*/ 	.byte	0x0d, 0xb7, 0xfc, 0x82, 0x8e, 0x35, 0x25, 0x40
.L_8:


//--------------------- .text._Z15Only_TC_DropoutPKaPafiii --------------------------
	.section	.text._Z15Only_TC_DropoutPKaPafiii,"ax",@progbits
	.align	128
        .global         _Z15Only_TC_DropoutPKaPafiii
        .type           _Z15Only_TC_DropoutPKaPafiii,@function
        .size           _Z15Only_TC_DropoutPKaPafiii,(.L_x_1 - _Z15Only_TC_DropoutPKaPafiii)
        .other          _Z15Only_TC_DropoutPKaPafiii,@"STO_CUDA_ENTRY STV_DEFAULT"
_Z15Only_TC_DropoutPKaPafiii:
.text._Z15Only_TC_DropoutPKaPafiii:
[----:B------:R-:W-:Y:S01]  /*0000*/  LDC R1, c[0x0][0x37c] ;  /* 0x0000df00ff017b82 */ /* 0x000fe20000000800 */
[----:B------:R-:W0:Y:S07]  /*0010*/  S2R R3, SR_TID.X ;  /* 0x0000000000037919 */ /* 0x000e2e0000002100 */
[----:B------:R-:W1:Y:S01]  /*0020*/  LDC R5, c[0x0][0x364] ;  /* 0x0000d900ff057b82 */ /* 0x000e620000000800 */
[----:B------:R-:W2:Y:S01]  /*0030*/  LDCU UR6, c[0x0][0x398] ;  /* 0x00007300ff0677ac */ /* 0x000ea20008000800 */
[----:B------:R-:W1:Y:S01]  /*0040*/  S2R R2, SR_TID.Y ;  /* 0x0000000000027919 */ /* 0x000e620000002200 */
[----:B------:R-:W3:Y:S05]  /*0050*/  LDCU UR7, c[0x0][0x394] ;  /* 0x00007280ff0777ac */ /* 0x000eea0008000800 */
[----:B------:R-:W0:Y:S08]  /*0060*/  S2UR UR5, SR_CTAID.X ;  /* 0x00000000000579c3 */ /* 0x000e300000002500 */
[----:B------:R-:W0:Y:S08]  /*0070*/  LDC R0, c[0x0][0x360] ;  /* 0x0000d800ff007b82 */ /* 0x000e300000000800 */
[----:B------:R-:W1:Y:S01]  /*0080*/  S2UR UR4, SR_CTAID.Y ;  /* 0x00000000000479c3 */ /* 0x000e620000002600 */
[----:B0-----:R-:W-:-:S05]  /*0090*/  IMAD R0, R0, UR5, R3 ;  /* 0x0000000500007c24 */ /* 0x001fca000f8e0203 */
[----:B--2---:R-:W-:Y:S01]  /*00a0*/  ISETP.GE.AND P0, PT, R0, UR6, PT ;  /* 0x0000000600007c0c */ /* 0x004fe2000bf06270 */
[----:B-1----:R-:W-:-:S05]  /*00b0*/  IMAD R5, R5, UR4, R2 ;  /* 0x0000000405057c24 */ /* 0x002fca000f8e0202 */
[----:B---3--:R-:W-:-:S13]  /*00c0*/  ISETP.GE.OR P0, PT, R5, UR7, P0 ;  /* 0x0000000705007c0c */ /* 0x008fda0008706670 */
[----:B------:R-:W-:Y:S05]  /*00d0*/  @P0 EXIT ;  /* 0x000000000000094d */ /* 0x000fea0003800000 */
[----:B------:R-:W-:Y:S01]  /*00e0*/  CS2R R2, SR_CLOCKLO ;  /* 0x0000000000027805 */ /* 0x000fe20000015000 */
[----:B------:R-:W-:-:S05]  /*00f0*/  IMAD R4, R5, UR6, R0 ;  /* 0x0000000605047c24 */ /* 0x000fca000f8e0200 */
[----:B------:R-:W-:Y:S01]  /*0100*/  IADD3 R13, PT, PT, R3, 0x76cf5d0a, RZ ;  /* 0x76cf5d0a030d7810 */ /* 0x000fe20007ffe0ff */
[----:B------:R-:W-:Y:S01]  /*0110*/  VIADD R11, R2, 0x9e3779b9 ;  /* 0x9e3779b9020b7836 */ /* 0x000fe20000000000 */
[----:B------:R-:W0:Y:S01]  /*0120*/  LDCU UR4, c[0x0][0x390] ;  /* 0x00007200ff0477ac */ /* 0x000e220008000800 */
[----:B------:R-:W-:Y:S01]  /*0130*/  IMAD.WIDE.U32 R8, R4, -0x326172a9, RZ ;  /* 0xcd9e8d5704087825 */ /* 0x000fe200078e00ff */
[----:B------:R-:W-:-:S04]  /*0140*/  SHF.R.S32.HI R7, RZ, 0x1f, R4 ;  /* 0x0000001fff077819 */ /* 0x000fc80000011404 */
[----:B------:R-:W-:Y:S02]  /*0150*/  LOP3.LUT R7, R7, R3, RZ, 0x3c, !PT ;  /* 0x0000000307077212 */ /* 0x000fe400078e3cff */
[----:B------:R-:W-:-:S03]  /*0160*/  LOP3.LUT R10, R9, R2, RZ, 0x3c, !PT ;  /* 0x00000002090a7212 */ /* 0x000fc600078e3cff */
[----:B------:R-:W-:-:S05]  /*0170*/  IMAD.WIDE.U32 R6, R7, -0x326172a9, RZ ;  /* 0xcd9e8d5707067825 */ /* 0x000fca00078e00ff */
[----:B------:R-:W-:Y:S01]  /*0180*/  LOP3.LUT R8, R11, R8, R7, 0x96, !PT ;  /* 0x000000080b087212 */ /* 0x000fe200078e9607 */
[----:B------:R-:W-:Y:S02]  /*0190*/  VIADD R7, R3, 0xbb67ae85 ;  /* 0xbb67ae8503077836 */ /* 0x000fe40000000000 */
[----:B------:R-:W-:-:S04]  /*01a0*/  IMAD.WIDE.U32 R10, R10, -0x2daee0ad, RZ ;  /* 0xd2511f530a0a7825 */ /* 0x000fc800078e00ff */
[----:B------:R-:W-:Y:S01]  /*01b0*/  IMAD.WIDE.U32 R8, R8, -0x2daee0ad, RZ ;  /* 0xd2511f5308087825 */ /* 0x000fe200078e00ff */
[----:B------:R-:W-:-:S04]  /*01c0*/  LOP3.LUT R7, R11, R7, RZ, 0x3c, !PT ;  /* 0x000000070b077212 */ /* 0x000fc800078e3cff */
[----:B------:R-:W-:Y:S01]  /*01d0*/  LOP3.LUT R10, R9, R13, R10, 0x96, !PT ;  /* 0x0000000d090a7212 */ /* 0x000fe200078e960a */
[----:B------:R-:W-:Y:S02]  /*01e0*/  VIADD R9, R2, 0x3c6ef372 ;  /* 0x3c6ef37202097836 */ /* 0x000fe40000000000 */
[----:B------:R-:W-:-:S04]  /*01f0*/  IMAD.WIDE.U32 R12, R7, -0x326172a9, RZ ;  /* 0xcd9e8d57070c7825 */ /* 0x000fc800078e00ff */
[----:B------:R-:W-:Y:S01]  /*0200*/  IMAD.WIDE.U32 R10, R10, -0x326172a9, RZ ;  /* 0xcd9e8d570a0a7825 */ /* 0x000fe200078e00ff */
[----:B------:R-:W-:-:S03]  /*0210*/  LOP3.LUT R9, R13, R6, R9, 0x96, !PT ;  /* 0x000000060d097212 */ /* 0x000fc600078e9609 */
[----:B------:R-:W-:-:S05]  /*0220*/  VIADD R7, R2, 0xdaa66d2b ;  /* 0xdaa66d2b02077836 */ /* 0x000fca0000000000 */
[----:B------:R-:W-:Y:S01]  /*0230*/  LOP3.LUT R7, R11, R12, R7, 0x96, !PT ;  /* 0x0000000c0b077212 */ /* 0x000fe200078e9607 */
[----:B------:R-:W-:Y:S01]  /*0240*/  IMAD.WIDE.U32 R12, R9, -0x2daee0ad, RZ ;  /* 0xd2511f53090c7825 */ /* 0x000fe200078e00ff */
[----:B------:R-:W-:-:S03]  /*0250*/  IADD3 R11, PT, PT, R3, 0x32370b8f, RZ ;  /* 0x32370b8f030b7810 */ /* 0x000fc60007ffe0ff */
[----:B------:R-:W-:Y:S01]  /*0260*/  IMAD.WIDE.U32 R6, R7, -0x2daee0ad, RZ ;  /* 0xd2511f5307067825 */ /* 0x000fe200078e00ff */
[----:B------:R-:W-:-:S03]  /*0270*/  LOP3.LUT R11, R13, R8, R11, 0x96, !PT ;  /* 0x000000080d0b7212 */ /* 0x000fc600078e960b */
[----:B------:R-:W-:-:S05]  /*0280*/  VIADD R9, R3, 0xed9eba14 ;  /* 0xed9eba1403097836 */ /* 0x000fca0000000000 */
[----:B------:R-:W-:Y:S01]  /*0290*/  LOP3.LUT R9, R7, R12, R9, 0x96, !PT ;  /* 0x0000000c07097212 */ /* 0x000fe200078e9609 */
[C---:B------:R-:W-:Y:S02]  /*02a0*/  VIADD R7, R2.reuse, 0x78dde6e4 ;  /* 0x78dde6e402077836 */ /* 0x040fe40000000000 */
[----:B------:R-:W-:Y:S01]  /*02b0*/  IMAD.WIDE.U32 R12, R11, -0x326172a9, RZ ;  /* 0xcd9e8d570b0c7825 */ /* 0x000fe200078e00ff */
[----:B------:R-:W-:-:S03]  /*02c0*/  IADD3 R11, PT, PT, R2, 0x1715609d, RZ ;  /* 0x1715609d020b7810 */ /* 0x000fc60007ffe0ff */
[----:B------:R-:W-:Y:S01]  /*02d0*/  IMAD.WIDE.U32 R8, R9, -0x326172a9, RZ ;  /* 0xcd9e8d5709087825 */ /* 0x000fe200078e00ff */
[----:B------:R-:W-:-:S04]  /*02e0*/  LOP3.LUT R7, R13, R10, R7, 0x96, !PT ;  /* 0x0000000a0d077212 */ /* 0x000fc800078e9607 */
[----:B------:R-:W-:Y:S01]  /*02f0*/  LOP3.LUT R11, R9, R12, R11, 0x96, !PT ;  /* 0x0000000c090b7212 */ /* 0x000fe200078e960b */
[----:B------:R-:W-:Y:S02]  /*0300*/  VIADD R9, R3, 0xa9066899 ;  /* 0xa906689903097836 */ /* 0x000fe40000000000 */
[----:B------:R-:W-:Y:S01]  /*0310*/  IMAD.WIDE.U32 R12, R7, -0x2daee0ad, RZ ;  /* 0xd2511f53070c7825 */ /* 0x000fe200078e00ff */
[----:B------:R-:W-:-:S03]  /*0320*/  IADD3 R7, PT, PT, R3, 0x646e171e, RZ ;  /* 0x646e171e03077810 */ /* 0x000fc60007ffe0ff */
[----:B------:R-:W-:Y:S01]  /*0330*/  IMAD.WIDE.U32 R10, R11, -0x2daee0ad, RZ ;  /* 0xd2511f530b0a7825 */ /* 0x000fe200078e00ff */
[----:B------:R-:W-:-:S03]  /*0340*/  LOP3.LUT R6, R13, R6, R9, 0x96, !PT ;  /* 0x000000060d067212 */ /* 0x000fc600078e9609 */
[----:B------:R-:W-:Y:S01]  /*0350*/  VIADD R9, R2, 0xb54cda56 ;  /* 0xb54cda5602097836 */ /* 0x000fe20000000000 */
[----:B------:R-:W-:Y:S01]  /*0360*/  LOP3.LUT R12, R11, R12, R7, 0x96, !PT ;  /* 0x0000000c0b0c7212 */ /* 0x000fe200078e9607 */
[----:B------:R-:W-:Y:S01]  /*0370*/  IMAD.WIDE.U32 R6, R6, -0x326172a9, RZ ;  /* 0xcd9e8d5706067825 */ /* 0x000fe200078e00ff */
[----:B------:R-:W-:-:S03]  /*0380*/  IADD3 R11, PT, PT, R2, 0x5384540f, RZ ;  /* 0x5384540f020b7810 */ /* 0x000fc60007ffe0ff */
[----:B------:R-:W-:Y:S01]  /*0390*/  IMAD.HI.U32 R12, R12, -0x326172a9, RZ ;  /* 0xcd9e8d570c0c7827 */ /* 0x000fe200078e00ff */
[----:B------:R-:W-:-:S03]  /*03a0*/  LOP3.LUT R9, R7, R8, R9, 0x96, !PT ;  /* 0x0000000807097212 */ /* 0x000fc600078e9609 */
[----:B------:R-:W-:Y:S01]  /*03b0*/  VIADD R2, R2, 0x8ff34781 ;  /* 0x8ff3478102027836 */ /* 0x000fe20000000000 */
[----:B------:R-:W-:Y:S01]  /*03c0*/  LOP3.LUT R12, R12, R6, R11, 0x96, !PT ;  /* 0x000000060c0c7212 */ /* 0x000fe200078e960b */
[C---:B------:R-:W-:Y:S01]  /*03d0*/  VIADD R11, R3.reuse, 0x1fd5c5a3 ;  /* 0x1fd5c5a3030b7836 */ /* 0x040fe20000000000 */
[----:B------:R-:W-:Y:S01]  /*03e0*/  IADD3 R3, PT, PT, R3, -0x24c28bd8, RZ ;  /* 0xdb3d742803037810 */ /* 0x000fe20007ffe0ff */
[----:B------:R-:W-:-:S04]  /*03f0*/  IMAD.WIDE.U32 R6, R9, -0x2daee0ad, RZ ;  /* 0xd2511f5309067825 */ /* 0x000fc800078e00ff */
[----:B------:R-:W-:Y:S01]  /*0400*/  IMAD.HI.U32 R12, R12, -0x2daee0ad, RZ ;  /* 0xd2511f530c0c7827 */ /* 0x000fe200078e00ff */
[----:B------:R-:W-:-:S04]  /*0410*/  LOP3.LUT R11, R7, R10, R11, 0x96, !PT ;  /* 0x0000000a070b7212 */ /* 0x000fc800078e960b */
[----:B------:R-:W-:Y:S01]  /*0420*/  LOP3.LUT R3, R12, R6, R3, 0x96, !PT ;  /* 0x000000060c037212 */ /* 0x000fe200078e9603 */
[----:B------:R-:W-:-:S04]  /*0430*/  IMAD R11, R11, -0x326172a9, RZ ;  /* 0xcd9e8d570b0b7824 */ /* 0x000fc800078e02ff */
[----:B------:R-:W-:-:S05]  /*0440*/  IMAD.HI.U32 R3, R3, -0x326172a9, RZ ;  /* 0xcd9e8d5703037827 */ /* 0x000fca00078e00ff */
[----:B------:R-:W-:Y:S01]  /*0450*/  LOP3.LUT R2, R3, R11, R2, 0x96, !PT ;  /* 0x0000000b03027212 */ /* 0x000fe200078e9602 */
[----:B------:R-:W-:-:S03]  /*0460*/  HFMA2 R3, -RZ, RZ, 0.1171875, 0 ;  /* 0x2f800000ff037431 */ /* 0x000fc600000001ff */
[----:B------:R-:W-:-:S05]  /*0470*/  I2FP.F32.U32 R2, R2 ;  /* 0x0000000200027245 */ /* 0x000fca0000201000 */
[----:B------:R-:W-:-:S05]  /*0480*/  FFMA R2, R2, R3, 1.1641532182693481445e-10 ;  /* 0x2f00000002027423 */ /* 0x000fca0000000003 */
[----:B0-----:R-:W-:Y:S01]  /*0490*/  FSETP.GEU.AND P0, PT, R2, UR4, PT ;  /* 0x0000000402007c0b */ /* 0x001fe2000bf0e000 */
[----:B------:R-:W0:-:S12]  /*04a0*/  LDCU.64 UR4, c[0x0][0x358] ;  /* 0x00006b00ff0477ac */ /* 0x000e180008000a00 */
[----:B------:R-:W1:Y:S08]  /*04b0*/  @!P0 LDC R3, c[0x0][0x39c] ;  /* 0x0000e700ff038b82 */ /* 0x000e700000000800 */
[----:B------:R-:W2:Y:S01]  /*04c0*/  @!P0 LDC.64 R6, c[0x0][0x388] ;  /* 0x0000e200ff068b82 */ /* 0x000ea20000000a00 */
[----:B-1----:R-:W-:-:S05]  /*04d0*/  @!P0 IMAD R3, R5, R3, R0 ;  /* 0x0000000305038224 */ /* 0x002fca00078e0200 */
[----:B--2---:R-:W-:-:S04]  /*04e0*/  @!P0 IADD3 R2, P1, PT, R3, R6, RZ ;  /* 0x0000000603028210 */ /* 0x004fc80007f3e0ff */
[----:B------:R-:W-:-:S05]  /*04f0*/  @!P0 LEA.HI.X.SX32 R3, R3, R7, 0x1, P1 ;  /* 0x0000000703038211 */ /* 0x000fca00008f0eff */
[----:B0-----:R0:W-:Y:S01]  /*0500*/  @!P0 STG.E.U8 desc[UR4][R2.64], RZ ;  /* 0x000000ff02008986 */ /* 0x0011e2000c101104 */
[----:B------:R-:W-:Y:S05]  /*0510*/  @!P0 EXIT ;  /* 0x000000000000894d */ /* 0x000fea0003800000 */
[----:B------:R-:W0:Y:S01]  /*0520*/  LDCU.128 UR8, c[0x0][0x380] ;  /* 0x00007000ff0877ac */ /* 0x000e220008000c00 */
[----:B------:R-:W1:Y:S01]  /*0530*/  LDCU UR6, c[0x0][0x39c] ;  /* 0x00007380ff0677ac */ /* 0x000e620008000800 */
[----:B0-----:R-:W-:-:S04]  /*0540*/  IADD3 R2, P0, PT, R4, UR8, RZ ;  /* 0x0000000804027c10 */ /* 0x001fc8000ff1e0ff */
[----:B------:R-:W-:-:S06]  /*0550*/  LEA.HI.X.SX32 R3, R4, UR9, 0x1, P0 ;  /* 0x0000000904037c11 */ /* 0x000fcc00080f0eff */
[----:B------:R-:W2:Y:S01]  /*0560*/  LDG.E.U8 R3, desc[UR4][R2.64] ;  /* 0x0000000402037981 */ /* 0x000ea2000c1e1100 */
[----:B-1----:R-:W-:-:S05]  /*0570*/  IMAD R0, R5, UR6, R0 ;  /* 0x0000000605007c24 */ /* 0x002fca000f8e0200 */
[----:B------:R-:W-:-:S04]  /*0580*/  IADD3 R4, P0, PT, R0, UR10, RZ ;  /* 0x0000000a00047c10 */ /* 0x000fc8000ff1e0ff */
[----:B------:R-:W-:-:S05]  /*0590*/  LEA.HI.X.SX32 R5, R0, UR11, 0x1, P0 ;  /* 0x0000000b00057c11 */ /* 0x000fca00080f0eff */
[----:B--2---:R-:W-:Y:S01]  /*05a0*/  STG.E.U8 desc[UR4][R4.64], R3 ;  /* 0x0000000304007986 */ /* 0x004fe2000c101104 */
[----:B------:R-:W-:Y:S05]  /*05b0*/  EXIT ;  /* 0x000000000000794d */ /* 0x000fea0003800000 */
.L_x_0:
[----:B------:R-:W-:-:S00]  /*05c0*/  BRA `(.L_x_0) ;  /* 0xfffffffc00fc7947 */ /* 0x000fc0000383ffff */
[----:B------:R-:W-:-:S00]  /*05d0*/  NOP ;  /* 0x0000000000007918 */ /* 0x000fc00000000000 */
        /* <DEDUP_REMOVED lines=10> */
.L_x_1:


//--------------------- .nv.global.init           --------------------------
	.section	.nv.global.init,"aw",@progbits
	.align	4
.nv.global.init:
	.type		mrg32k3aM1SubSeq,@object
	.size		mrg32k3aM1SubSeq,(mrg32k3aM2SubSeq - mrg32k3aM1SubSeq)
mrg32k3aM1SubSeq:
        /*0000*/ 	.byte	0x0b, 0xcc, 0xee, 0x04, 0x73, 0x29, 0x8b, 0x6f, 0xf6, 0x53, 0x03, 0xf6, 0x23, 0xf6, 0xea, 0xda
        /* <DEDUP_REMOVED lines=125> */
	.type		mrg32k3aM2SubSeq,@object
	.size		mrg32k3aM2SubSeq,(mrg32k3aM1 - mrg32k3aM2SubSeq)
mrg32k3aM2SubSeq:
        /* <DEDUP_REMOVED lines=126> */
	.type		mrg32k3aM1,@object
	.size		mrg32k3aM1,(mrg32k3aM1Seq - mrg32k3aM1)
mrg32k3aM1:
        /* <DEDUP_REMOVED lines=144> */
	.type		mrg32k3aM1Seq,@object
	.size		mrg32k3aM1Seq,(mrg32k3aM2 - mrg32k3aM1Seq)
mrg32k3aM1Seq:
        /* <DEDUP_REMOVED lines=144> */
	.type		mrg32k3aM2,@object
	.size		mrg32k3aM2,(mrg32k3aM2Seq - mrg32k3aM2)
mrg32k3aM2:
        /* <DEDUP_REMOVED lines=144> */
	.type		mrg32k3aM2Seq,@object
	.size		mrg32k3aM2Seq,(precalc_xorwow_matrix - mrg32k3aM2Seq)
mrg32k3aM2Seq:
        /* <DEDUP_REMOVED lines=144> */
	.type		precalc_xorwow_matrix,@object
	.size		precalc_xorwow_matrix,(precalc_xorwow_offset_matrix - precalc_xorwow_matrix)
precalc_xorwow_matrix:
        /* <DEDUP_REMOVED lines=6400> */
	.type		precalc_xorwow_offset_matrix,@object
	.size		precalc_xorwow_offset_matrix,(.L_1 - precalc_xorwow_offset_matrix)
precalc_xorwow_offset_matrix:
        /* <DEDUP_REMOVED lines=6400> */
.L_1:


//--------------------- .nv.shared.reserved.0     --------------------------
	.section	.nv.shared.reserved.0,"aw",@nobits
	.weak		__nv_reservedSMEM_offset_0_alias
	.size		__nv_reservedSMEM_offset_0_alias, 0, 64
	.other		__nv_reservedSMEM_offset_0_alias,@"STO_CUDA_RESERVED_SHARED STV_DEFAULT"
__nv_reservedSMEM_offset_0_alias:
	.zero		0
	.zero		64


//--------------------- .nv.constant0._Z15Only_TC_DropoutPKaPafiii --------------------------
	.section	.nv.constant0._Z15Only_TC_DropoutPKaPafiii,"a",@progbits
	.sectionflags	@""
	.align	4
.nv.constant0._Z15Only_TC_DropoutPKaPafiii:
	.zero		928


//--------------------- SYMBOLS --------------------------

	.type		.nv.reservedSmem.offset0,@object
	.size		.nv.reservedSmem.offset0,0x4
